//
// Generated by NVIDIA NVVM Compiler
//
// Compiler Build ID: CL-36424714
// Cuda compilation tools, release 13.0, V13.0.88
// Based on NVVM 20.0.0
//

.version 9.0
.target sm_100
.address_size 64

	// .globl	_Z9matmul_cuPKfS0_Pfi
// _ZZ9matmul_cuPKfS0_PfiE6A_tile has been demoted
// _ZZ9matmul_cuPKfS0_PfiE6B_tile has been demoted

.visible .entry _Z9matmul_cuPKfS0_Pfi(
	.param .u64 .ptr .align 1 _Z9matmul_cuPKfS0_Pfi_param_0,
	.param .u64 .ptr .align 1 _Z9matmul_cuPKfS0_Pfi_param_1,
	.param .u64 .ptr .align 1 _Z9matmul_cuPKfS0_Pfi_param_2,
	.param .u32 _Z9matmul_cuPKfS0_Pfi_param_3
)
{
	.reg .pred 	%p<19>;
	.reg .b32 	%r<72>;
	.reg .b32 	%f<181>;
	.reg .b64 	%rd<27>;
	// demoted variable
	.shared .align 4 .b8 _ZZ9matmul_cuPKfS0_PfiE6A_tile[1280];
	// demoted variable
	.shared .align 4 .b8 _ZZ9matmul_cuPKfS0_PfiE6B_tile[1280];
	ld.param.u64 	%rd4, [_Z9matmul_cuPKfS0_Pfi_param_0];
	ld.param.u64 	%rd5, [_Z9matmul_cuPKfS0_Pfi_param_1];
	ld.param.u32 	%r34, [_Z9matmul_cuPKfS0_Pfi_param_3];
	cvta.to.global.u64 	%rd1, %rd5;
	cvta.to.global.u64 	%rd2, %rd4;
	mov.u32 	%r35, %ntid.y;
	mov.u32 	%r36, %ctaid.y;
	mov.u32 	%r1, %tid.y;
	mad.lo.s32 	%r2, %r35, %r36, %r1;
	mov.u32 	%r37, %ntid.x;
	mov.u32 	%r38, %ctaid.x;
	mov.u32 	%r3, %tid.x;
	mad.lo.s32 	%r4, %r37, %r38, %r3;
	shr.s32 	%r39, %r34, 31;
	shr.u32 	%r40, %r39, 28;
	add.s32 	%r41, %r34, %r40;
	shr.s32 	%r5, %r41, 4;
	setp.lt.s32 	%p1, %r34, 16;
	mov.f32 	%f180, 0f00000000;
	@%p1 bra 	$L__BB0_19;
	mul.lo.s32 	%r6, %r34, %r2;
	mov.u32 	%r43, _ZZ9matmul_cuPKfS0_PfiE6A_tile;
	mad.lo.s32 	%r7, %r1, 80, %r43;
	shl.b32 	%r44, %r3, 2;
	add.s32 	%r8, %r7, %r44;
	mov.u32 	%r45, _ZZ9matmul_cuPKfS0_PfiE6B_tile;
	mad.lo.s32 	%r9, %r3, 80, %r45;
	shl.b32 	%r46, %r1, 2;
	add.s32 	%r10, %r9, %r46;
	and.b32  	%r47, %r34, 2147483632;
	setp.eq.s32 	%p2, %r47, 16;
	mov.f32 	%f180, 0f00000000;
	mov.b32 	%r71, 0;
	@%p2 bra 	$L__BB0_13;
	and.b32  	%r49, %r5, 134217726;
	neg.s32 	%r70, %r49;
	add.s32 	%r50, %r1, 16;
	mad.lo.s32 	%r67, %r34, %r50, %r4;
	shl.b32 	%r13, %r34, 5;
	mad.lo.s32 	%r66, %r1, %r34, %r4;
	add.s32 	%r64, %r3, %r6;
	mov.f32 	%f180, 0f00000000;
	mov.b32 	%r69, 16;
	cvt.u64.u32 	%rd10, %r6;
	cvt.u64.u32 	%rd11, %r3;
	mov.u32 	%r65, %r3;
	mov.u32 	%r68, %r1;
$L__BB0_3:
	setp.ge.u32 	%p3, %r2, %r34;
	setp.ge.s32 	%p4, %r65, %r34;
	mov.f32 	%f172, 0f00000000;
	or.pred  	%p5, %p3, %p4;
	@%p5 bra 	$L__BB0_5;
	mul.wide.u32 	%rd6, %r64, 4;
	add.s64 	%rd7, %rd2, %rd6;
	ld.global.f32 	%f172, [%rd7];
$L__BB0_5:
	st.shared.f32 	[%r8], %f172;
	mov.f32 	%f173, 0f00000000;
	max.s32 	%r51, %r4, %r68;
	setp.ge.s32 	%p6, %r51, %r34;
	@%p6 bra 	$L__BB0_7;
	mul.wide.s32 	%rd8, %r66, 4;
	add.s64 	%rd9, %rd1, %rd8;
	ld.global.f32 	%f173, [%rd9];
$L__BB0_7:
	st.shared.f32 	[%r10], %f173;
	bar.sync 	0;
	ld.shared.f32 	%f27, [%r7];
	ld.shared.f32 	%f28, [%r9];
	fma.rn.f32 	%f29, %f27, %f28, %f180;
	ld.shared.f32 	%f30, [%r7+4];
	ld.shared.f32 	%f31, [%r9+4];
	fma.rn.f32 	%f32, %f30, %f31, %f29;
	ld.shared.f32 	%f33, [%r7+8];
	ld.shared.f32 	%f34, [%r9+8];
	fma.rn.f32 	%f35, %f33, %f34, %f32;
	ld.shared.f32 	%f36, [%r7+12];
	ld.shared.f32 	%f37, [%r9+12];
	fma.rn.f32 	%f38, %f36, %f37, %f35;
	ld.shared.f32 	%f39, [%r7+16];
	ld.shared.f32 	%f40, [%r9+16];
	fma.rn.f32 	%f41, %f39, %f40, %f38;
	ld.shared.f32 	%f42, [%r7+20];
	ld.shared.f32 	%f43, [%r9+20];
	fma.rn.f32 	%f44, %f42, %f43, %f41;
	ld.shared.f32 	%f45, [%r7+24];
	ld.shared.f32 	%f46, [%r9+24];
	fma.rn.f32 	%f47, %f45, %f46, %f44;
	ld.shared.f32 	%f48, [%r7+28];
	ld.shared.f32 	%f49, [%r9+28];
	fma.rn.f32 	%f50, %f48, %f49, %f47;
	ld.shared.f32 	%f51, [%r7+32];
	ld.shared.f32 	%f52, [%r9+32];
	fma.rn.f32 	%f53, %f51, %f52, %f50;
	ld.shared.f32 	%f54, [%r7+36];
	ld.shared.f32 	%f55, [%r9+36];
	fma.rn.f32 	%f56, %f54, %f55, %f53;
	ld.shared.f32 	%f57, [%r7+40];
	ld.shared.f32 	%f58, [%r9+40];
	fma.rn.f32 	%f59, %f57, %f58, %f56;
	ld.shared.f32 	%f60, [%r7+44];
	ld.shared.f32 	%f61, [%r9+44];
	fma.rn.f32 	%f62, %f60, %f61, %f59;
	ld.shared.f32 	%f63, [%r7+48];
	ld.shared.f32 	%f64, [%r9+48];
	fma.rn.f32 	%f65, %f63, %f64, %f62;
	ld.shared.f32 	%f66, [%r7+52];
	ld.shared.f32 	%f67, [%r9+52];
	fma.rn.f32 	%f68, %f66, %f67, %f65;
	ld.shared.f32 	%f69, [%r7+56];
	ld.shared.f32 	%f70, [%r9+56];
	fma.rn.f32 	%f71, %f69, %f70, %f68;
	ld.shared.f32 	%f72, [%r7+60];
	ld.shared.f32 	%f73, [%r9+60];
	fma.rn.f32 	%f6, %f72, %f73, %f71;
	bar.sync 	0;
	add.s32 	%r52, %r65, 16;
	setp.ge.s32 	%p8, %r52, %r34;
	mov.f32 	%f174, 0f00000000;
	or.pred  	%p9, %p3, %p8;
	@%p9 bra 	$L__BB0_9;
	add.s32 	%r53, %r69, -16;
	cvt.u64.u32 	%rd12, %r53;
	add.s64 	%rd13, %rd12, %rd11;
	add.s64 	%rd14, %rd13, %rd10;
	shl.b64 	%rd15, %rd14, 2;
	add.s64 	%rd16, %rd2, %rd15;
	ld.global.f32 	%f174, [%rd16+64];
$L__BB0_9:
	st.shared.f32 	[%r8], %f174;
	add.s32 	%r54, %r68, 16;
	mov.f32 	%f175, 0f00000000;
	max.s32 	%r55, %r4, %r54;
	setp.ge.s32 	%p10, %r55, %r34;
	@%p10 bra 	$L__BB0_11;
	mul.wide.s32 	%rd17, %r67, 4;
	add.s64 	%rd18, %rd1, %rd17;
	ld.global.f32 	%f175, [%rd18];
$L__BB0_11:
	st.shared.f32 	[%r10], %f175;
	bar.sync 	0;
	ld.shared.f32 	%f75, [%r7];
	ld.shared.f32 	%f76, [%r9];
	fma.rn.f32 	%f77, %f75, %f76, %f6;
	ld.shared.f32 	%f78, [%r7+4];
	ld.shared.f32 	%f79, [%r9+4];
	fma.rn.f32 	%f80, %f78, %f79, %f77;
	ld.shared.f32 	%f81, [%r7+8];
	ld.shared.f32 	%f82, [%r9+8];
	fma.rn.f32 	%f83, %f81, %f82, %f80;
	ld.shared.f32 	%f84, [%r7+12];
	ld.shared.f32 	%f85, [%r9+12];
	fma.rn.f32 	%f86, %f84, %f85, %f83;
	ld.shared.f32 	%f87, [%r7+16];
	ld.shared.f32 	%f88, [%r9+16];
	fma.rn.f32 	%f89, %f87, %f88, %f86;
	ld.shared.f32 	%f90, [%r7+20];
	ld.shared.f32 	%f91, [%r9+20];
	fma.rn.f32 	%f92, %f90, %f91, %f89;
	ld.shared.f32 	%f93, [%r7+24];
	ld.shared.f32 	%f94, [%r9+24];
	fma.rn.f32 	%f95, %f93, %f94, %f92;
	ld.shared.f32 	%f96, [%r7+28];
	ld.shared.f32 	%f97, [%r9+28];
	fma.rn.f32 	%f98, %f96, %f97, %f95;
	ld.shared.f32 	%f99, [%r7+32];
	ld.shared.f32 	%f100, [%r9+32];
	fma.rn.f32 	%f101, %f99, %f100, %f98;
	ld.shared.f32 	%f102, [%r7+36];
	ld.shared.f32 	%f103, [%r9+36];
	fma.rn.f32 	%f104, %f102, %f103, %f101;
	ld.shared.f32 	%f105, [%r7+40];
	ld.shared.f32 	%f106, [%r9+40];
	fma.rn.f32 	%f107, %f105, %f106, %f104;
	ld.shared.f32 	%f108, [%r7+44];
	ld.shared.f32 	%f109, [%r9+44];
	fma.rn.f32 	%f110, %f108, %f109, %f107;
	ld.shared.f32 	%f111, [%r7+48];
	ld.shared.f32 	%f112, [%r9+48];
	fma.rn.f32 	%f113, %f111, %f112, %f110;
	ld.shared.f32 	%f114, [%r7+52];
	ld.shared.f32 	%f115, [%r9+52];
	fma.rn.f32 	%f116, %f114, %f115, %f113;
	ld.shared.f32 	%f117, [%r7+56];
	ld.shared.f32 	%f118, [%r9+56];
	fma.rn.f32 	%f119, %f117, %f118, %f116;
	ld.shared.f32 	%f120, [%r7+60];
	ld.shared.f32 	%f121, [%r9+60];
	fma.rn.f32 	%f180, %f120, %f121, %f119;
	bar.sync 	0;
	add.s32 	%r70, %r70, 2;
	add.s32 	%r69, %r69, 32;
	add.s32 	%r68, %r68, 32;
	add.s32 	%r67, %r67, %r13;
	add.s32 	%r66, %r66, %r13;
	add.s32 	%r65, %r65, 32;
	add.s32 	%r64, %r64, 32;
	setp.ne.s32 	%p11, %r70, 0;
	@%p11 bra 	$L__BB0_3;
	shl.b32 	%r56, %r5, 4;
	and.b32  	%r71, %r56, 2147483616;
$L__BB0_13:
	and.b32  	%r57, %r5, 1;
	setp.eq.b32 	%p12, %r57, 1;
	not.pred 	%p13, %p12;
	@%p13 bra 	$L__BB0_19;
	setp.ge.u32 	%p14, %r2, %r34;
	add.s32 	%r58, %r71, %r3;
	add.s32 	%r33, %r71, %r1;
	setp.ge.s32 	%p15, %r58, %r34;
	mov.f32 	%f178, 0f00000000;
	or.pred  	%p16, %p14, %p15;
	@%p16 bra 	$L__BB0_16;
	add.s32 	%r59, %r58, %r6;
	mul.wide.u32 	%rd19, %r59, 4;
	add.s64 	%rd20, %rd2, %rd19;
	ld.global.f32 	%f178, [%rd20];
$L__BB0_16:
	st.shared.f32 	[%r8], %f178;
	mov.f32 	%f179, 0f00000000;
	max.s32 	%r60, %r4, %r33;
	setp.ge.s32 	%p17, %r60, %r34;
	@%p17 bra 	$L__BB0_18;
	mad.lo.s32 	%r61, %r33, %r34, %r4;
	mul.wide.s32 	%rd21, %r61, 4;
	add.s64 	%rd22, %rd1, %rd21;
	ld.global.f32 	%f179, [%rd22];
$L__BB0_18:
	st.shared.f32 	[%r10], %f179;
	bar.sync 	0;
	ld.shared.f32 	%f124, [%r7];
	ld.shared.f32 	%f125, [%r9];
	fma.rn.f32 	%f126, %f124, %f125, %f180;
	ld.shared.f32 	%f127, [%r7+4];
	ld.shared.f32 	%f128, [%r9+4];
	fma.rn.f32 	%f129, %f127, %f128, %f126;
	ld.shared.f32 	%f130, [%r7+8];
	ld.shared.f32 	%f131, [%r9+8];
	fma.rn.f32 	%f132, %f130, %f131, %f129;
	ld.shared.f32 	%f133, [%r7+12];
	ld.shared.f32 	%f134, [%r9+12];
	fma.rn.f32 	%f135, %f133, %f134, %f132;
	ld.shared.f32 	%f136, [%r7+16];
	ld.shared.f32 	%f137, [%r9+16];
	fma.rn.f32 	%f138, %f136, %f137, %f135;
	ld.shared.f32 	%f139, [%r7+20];
	ld.shared.f32 	%f140, [%r9+20];
	fma.rn.f32 	%f141, %f139, %f140, %f138;
	ld.shared.f32 	%f142, [%r7+24];
	ld.shared.f32 	%f143, [%r9+24];
	fma.rn.f32 	%f144, %f142, %f143, %f141;
	ld.shared.f32 	%f145, [%r7+28];
	ld.shared.f32 	%f146, [%r9+28];
	fma.rn.f32 	%f147, %f145, %f146, %f144;
	ld.shared.f32 	%f148, [%r7+32];
	ld.shared.f32 	%f149, [%r9+32];
	fma.rn.f32 	%f150, %f148, %f149, %f147;
	ld.shared.f32 	%f151, [%r7+36];
	ld.shared.f32 	%f152, [%r9+36];
	fma.rn.f32 	%f153, %f151, %f152, %f150;
	ld.shared.f32 	%f154, [%r7+40];
	ld.shared.f32 	%f155, [%r9+40];
	fma.rn.f32 	%f156, %f154, %f155, %f153;
	ld.shared.f32 	%f157, [%r7+44];
	ld.shared.f32 	%f158, [%r9+44];
	fma.rn.f32 	%f159, %f157, %f158, %f156;
	ld.shared.f32 	%f160, [%r7+48];
	ld.shared.f32 	%f161, [%r9+48];
	fma.rn.f32 	%f162, %f160, %f161, %f159;
	ld.shared.f32 	%f163, [%r7+52];
	ld.shared.f32 	%f164, [%r9+52];
	fma.rn.f32 	%f165, %f163, %f164, %f162;
	ld.shared.f32 	%f166, [%r7+56];
	ld.shared.f32 	%f167, [%r9+56];
	fma.rn.f32 	%f168, %f166, %f167, %f165;
	ld.shared.f32 	%f169, [%r7+60];
	ld.shared.f32 	%f170, [%r9+60];
	fma.rn.f32 	%f180, %f169, %f170, %f168;
	bar.sync 	0;
$L__BB0_19:
	max.s32 	%r62, %r2, %r4;
	setp.ge.s32 	%p18, %r62, %r34;
	@%p18 bra 	$L__BB0_21;
	ld.param.u64 	%rd26, [_Z9matmul_cuPKfS0_Pfi_param_2];
	mad.lo.s32 	%r63, %r34, %r2, %r4;
	cvta.to.global.u64 	%rd23, %rd26;
	mul.wide.s32 	%rd24, %r63, 4;
	add.s64 	%rd25, %rd23, %rd24;
	st.global.f32 	[%rd25], %f180;
$L__BB0_21:
	ret;

}


// ===== COMPILED SASS (sm_100) =====

	.target	sm_100

	.elftype	@"ET_EXEC"


//--------------------- .note.nv.tkinfo           --------------------------
	.section	.note.nv.tkinfo,"",@"SHT_NOTE"
	.sectionflags	@"SHF_NOTE_NV_TKINFO"
	.tkinfo
        /*0018*/ 	.word	0x00000002
        /*0030*/ 	.string	""
        /*0030*/ 	.string	"ptxas"
        /*0030*/ 	.string	"Cuda compilation tools, release 13.0, V13.0.88"
        /*0030*/ 	.string	"Build cuda_13.0.r13.0/compiler.36424714_0"
        /*0030*/ 	.string	"-arch sm_100 -m 64 "



//--------------------- .note.nv.cuinfo           --------------------------
	.section	.note.nv.cuinfo,"",@"SHT_NOTE"
	.sectionflags	@"SHF_NOTE_NV_CUINFO"
        /*0018*/ 	.short	0x0002
        /*001a*/ 	.short	0x0064
        /*001c*/ 	.short	0x0082
	.zero		2


//--------------------- .nv.info                  --------------------------
	.section	.nv.info,"",@"SHT_CUDA_INFO"
	.align	4


	//----- nvinfo : EIATTR_REGCOUNT
	.align		4
        /*0000*/ 	.byte	0x04, 0x2f
        /*0002*/ 	.short	(.L_1 - .L_0)
	.align		4
.L_0:
        /*0004*/ 	.word	index@(_Z9matmul_cuPKfS0_Pfi)
        /*0008*/ 	.word	0x00000027


	//----- nvinfo : EIATTR_FRAME_SIZE
	.align		4
.L_1:
        /*000c*/ 	.byte	0x04, 0x11
        /*000e*/ 	.short	(.L_3 - .L_2)
	.align		4
.L_2:
        /*0010*/ 	.word	index@(_Z9matmul_cuPKfS0_Pfi)
        /*0014*/ 	.word	0x00000000


	//----- nvinfo : EIATTR_MIN_STACK_SIZE
	.align		4
.L_3:
        /*0018*/ 	.byte	0x04, 0x12
        /*001a*/ 	.short	(.L_5 - .L_4)
	.align		4
.L_4:
        /*001c*/ 	.word	index@(_Z9matmul_cuPKfS0_Pfi)
        /*0020*/ 	.word	0x00000000
.L_5:


//--------------------- .nv.compat                --------------------------
	.section	.nv.compat,"",@"SHT_CUDA_COMPAT_INFO"
	.align	4
        /*0000*/ 	.byte	0x02, 0x09, 0x00, 0x00, 0x02, 0x02, 0x01, 0x00, 0x02, 0x05, 0x05, 0x00, 0x03, 0x07, 0x01, 0x01
        /*0010*/ 	.byte	0x02, 0x03, 0x00, 0x00, 0x02, 0x06, 0x01, 0x00, 0x04, 0x0b, 0x08, 0x00, 0x09, 0x00, 0x00, 0x00
        /*0020*/ 	.byte	0x00, 0x00, 0x00, 0x00


//--------------------- .nv.info._Z9matmul_cuPKfS0_Pfi --------------------------
	.section	.nv.info._Z9matmul_cuPKfS0_Pfi,"",@"SHT_CUDA_INFO"
	.sectionflags	@""
	.align	4


	//----- nvinfo : EIATTR_CUDA_API_VERSION
	.align		4
        /*0000*/ 	.byte	0x04, 0x37
        /*0002*/ 	.short	(.L_7 - .L_6)
.L_6:
        /*0004*/ 	.word	0x00000082


	//----- nvinfo : EIATTR_KPARAM_INFO
	.align		4
.L_7:
        /*0008*/ 	.byte	0x04, 0x17
        /*000a*/ 	.short	(.L_9 - .L_8)
.L_8:
        /*000c*/ 	.word	0x00000000
        /*0010*/ 	.short	0x0003
        /*0012*/ 	.short	0x0018
        /*0014*/ 	.byte	0x00, 0xf0, 0x11, 0x00


	//----- nvinfo : EIATTR_KPARAM_INFO
	.align		4
.L_9:
        /*0018*/ 	.byte	0x04, 0x17
        /*001a*/ 	.short	(.L_11 - .L_10)
.L_10:
        /*001c*/ 	.word	0x00000000
        /*0020*/ 	.short	0x0002
        /*0022*/ 	.short	0x0010
        /*0024*/ 	.byte	0x00, 0xf5, 0x21, 0x00


	//----- nvinfo : EIATTR_KPARAM_INFO
	.align		4
.L_11:
        /*0028*/ 	.byte	0x04, 0x17
        /*002a*/ 	.short	(.L_13 - .L_12)
.L_12:
        /*002c*/ 	.word	0x00000000
        /*0030*/ 	.short	0x0001
        /*0032*/ 	.short	0x0008
        /*0034*/ 	.byte	0x00, 0xf5, 0x21, 0x00


	//----- nvinfo : EIATTR_KPARAM_INFO
	.align		4
.L_13:
        /*0038*/ 	.byte	0x04, 0x17
        /*003a*/ 	.short	(.L_15 - .L_14)
.L_14:
        /*003c*/ 	.word	0x00000000
        /*0040*/ 	.short	0x0000
        /*0042*/ 	.short	0x0000
        /*0044*/ 	.byte	0x00, 0xf5, 0x21, 0x00


	//----- nvinfo : EIATTR_SPARSE_MMA_MASK
	.align		4
.L_15:
        /*0048*/ 	.byte	0x03, 0x50
        /*004a*/ 	.short	0x0000


	//----- nvinfo : EIATTR_MAXREG_COUNT
	.align		4
        /*004c*/ 	.byte	0x03, 0x1b
        /*004e*/ 	.short	0x00ff


	//----- nvinfo : EIATTR_NUM_BARRIERS
	.align		4
        /*0050*/ 	.byte	0x02, 0x4c
        /*0052*/ 	.byte	0x01
	.zero		1


	//----- nvinfo : EIATTR_MERCURY_ISA_VERSION
	.align		4
        /*0054*/ 	.byte	0x03, 0x5f
        /*0056*/ 	.short	0x0101


	//----- nvinfo : EIATTR_INT_WARP_WIDE_INSTR_OFFSETS
	.align		4
        /*0058*/ 	.byte	0x04, 0x31
        /*005a*/ 	.short	(.L_17 - .L_16)


	//   ....[0]....
.L_16:
        /*005c*/ 	.word	0x000004b0


	//----- nvinfo : EIATTR_VRC_CTA_INIT_COUNT
	.align		4
.L_17:
        /*0060*/ 	.byte	0x02, 0x4a
	.zero		1
	.zero		1


	//----- nvinfo : EIATTR_EXIT_INSTR_OFFSETS
	.align		4
        /*0064*/ 	.byte	0x04, 0x1c
        /*0066*/ 	.short	(.L_19 - .L_18)


	//   ....[0]....
.L_18:
        /*0068*/ 	.word	0x00000be0


	//   ....[1]....
        /*006c*/ 	.word	0x00000c30


	//----- nvinfo : EIATTR_CBANK_PARAM_SIZE
	.align		4
.L_19:
        /*0070*/ 	.byte	0x03, 0x19
        /*0072*/ 	.short	0x001c


	//----- nvinfo : EIATTR_PARAM_CBANK
	.align		4
        /*0074*/ 	.byte	0x04, 0x0a
        /*0076*/ 	.short	(.L_21 - .L_20)
	.align		4
.L_20:
        /*0078*/ 	.word	index@(.nv.constant0._Z9matmul_cuPKfS0_Pfi)
        /*007c*/ 	.short	0x0380
        /*007e*/ 	.short	0x001c


	//----- nvinfo : EIATTR_SW_WAR
	.align		4
.L_21:
        /*0080*/ 	.byte	0x04, 0x36
        /*0082*/ 	.short	(.L_23 - .L_22)
.L_22:
        /*0084*/ 	.word	0x00000008
.L_23:


//--------------------- .nv.callgraph             --------------------------
	.section	.nv.callgraph,"",@"SHT_CUDA_CALLGRAPH"
	.align	4
	.sectionentsize	8
	.align		4
        /*0000*/ 	.word	0x00000000
	.align		4
        /*0004*/ 	.word	0xffffffff
	.align		4
        /*0008*/ 	.word	0x00000000
	.align		4
        /*000c*/ 	.word	0xfffffffe
	.align		4
        /*0010*/ 	.word	0x00000000
	.align		4
        /*0014*/ 	.word	0xfffffffd
	.align		4
        /*0018*/ 	.word	0x00000000
	.align		4
        /*001c*/ 	.word	0xfffffffc


//--------------------- .text._Z9matmul_cuPKfS0_Pfi --------------------------
	.section	.text._Z9matmul_cuPKfS0_Pfi,"ax",@progbits
	.align	128
        .global         _Z9matmul_cuPKfS0_Pfi
        .type           _Z9matmul_cuPKfS0_Pfi,@function
        .size           _Z9matmul_cuPKfS0_Pfi,(.L_x_4 - _Z9matmul_cuPKfS0_Pfi)
        .other          _Z9matmul_cuPKfS0_Pfi,@"STO_CUDA_ENTRY STV_DEFAULT"
_Z9matmul_cuPKfS0_Pfi:
.text._Z9matmul_cuPKfS0_Pfi:
[----:B------:R-:W-:Y:S01]  /*0000*/  LDC R1, c[0x0][0x37c] ;  /* 0x0000df00ff017b82 */ /* 0x000fe20000000800 */
[----:B------:R-:W0:Y:S01]  /*0010*/  S2R R0, SR_CTAID.Y ;  /* 0x0000000000007919 */ /* 0x000e220000002600 */
[----:B------:R-:W1:Y:S01]  /*0020*/  LDCU UR6, c[0x0][0x398] ;  /* 0x00007300ff0677ac */ /* 0x000e620008000800 */
[----:B------:R-:W-:Y:S01]  /*0030*/  HFMA2 R15, -RZ, RZ, 0, 0 ;  /* 0x00000000ff0f7431 */ /* 0x000fe200000001ff */
[----:B------:R-:W0:Y:S01]  /*0040*/  S2R R23, SR_TID.Y ;  /* 0x0000000000177919 */ /* 0x000e220000002200 */
[----:B------:R-:W0:Y:S01]  /*0050*/  LDCU UR4, c[0x0][0x364] ;  /* 0x00006c80ff0477ac */ /* 0x000e220008000800 */
[----:B------:R-:W2:Y:S01]  /*0060*/  S2R R2, SR_CTAID.X ;  /* 0x0000000000027919 */ /* 0x000ea20000002500 */
[----:B------:R-:W2:Y:S01]  /*0070*/  LDCU UR5, c[0x0][0x360] ;  /* 0x00006c00ff0577ac */ /* 0x000ea20008000800 */
[----:B------:R-:W2:Y:S01]  /*0080*/  S2R R21, SR_TID.X ;  /* 0x0000000000157919 */ /* 0x000ea20000002100 */
[----:B------:R-:W3:Y:S01]  /*0090*/  LDCU.64 UR10, c[0x0][0x358] ;  /* 0x00006b00ff0a77ac */ /* 0x000ee20008000a00 */
[----:B-1----:R-:W-:Y:S01]  /*00a0*/  UISETP.GE.AND UP0, UPT, UR6, 0x10, UPT ;  /* 0x000000100600788c */ /* 0x002fe2000bf06270 */
[----:B0-----:R-:W-:-:S02]  /*00b0*/  IMAD R3, R0, UR4, R23 ;  /* 0x0000000400037c24 */ /* 0x001fc4000f8e0217 */
[----:B--2---:R-:W-:-:S06]  /*00c0*/  IMAD R0, R2, UR5, R21 ;  /* 0x0000000502007c24 */ /* 0x004fcc000f8e0215 */
[----:B---3--:R-:W-:Y:S05]  /*00d0*/  BRA.U !UP0, `(.L_x_0) ;  /* 0x0000000908b87547 */ /* 0x008fea000b800000 */
[----:B------:R-:W0:Y:S01]  /*00e0*/  S2R R5, SR_CgaCtaId ;  /* 0x0000000000057919 */ /* 0x000e220000008800 */
[----:B------:R-:W-:Y:S01]  /*00f0*/  MOV R2, 0x400 ;  /* 0x0000040000027802 */ /* 0x000fe20000000f00 */
[----:B------:R-:W-:Y:S02]  /*0100*/  ULOP3.LUT UR7, UR6, 0x7ffffff0, URZ, 0xc0, !UPT ;  /* 0x7ffffff006077892 */ /* 0x000fe4000f8ec0ff */
[----:B------:R-:W-:Y:S01]  /*0110*/  IMAD R30, R3, UR6, RZ ;  /* 0x00000006031e7c24 */ /* 0x000fe2000f8e02ff */
[----:B------:R-:W-:Y:S01]  /*0120*/  USHF.R.S32.HI UR4, URZ, 0x1f, UR6 ;  /* 0x0000001fff047899 */ /* 0x000fe20008011406 */
[----:B------:R-:W-:Y:S01]  /*0130*/  IADD3 R4, PT, PT, R2, 0x500, RZ ;  /* 0x0000050002047810 */ /* 0x000fe20007ffe0ff */
[----:B------:R-:W-:Y:S01]  /*0140*/  UISETP.NE.AND UP0, UPT, UR7, 0x10, UPT ;  /* 0x000000100700788c */ /* 0x000fe2000bf05270 */
[----:B------:R-:W-:Y:S01]  /*0150*/  MOV R15, RZ ;  /* 0x000000ff000f7202 */ /* 0x000fe20000000f00 */
[----:B------:R-:W-:-:S04]  /*0160*/  ULEA.HI UR4, UR4, UR6, URZ, 0x4 ;  /* 0x0000000604047291 */ /* 0x000fc8000f8f20ff */
[----:B------:R-:W-:-:S03]  /*0170*/  USHF.R.S32.HI UR5, URZ, 0x4, UR4 ;  /* 0x00000004ff057899 */ /* 0x000fc60008011404 */
[----:B------:R-:W-:Y:S01]  /*0180*/  UMOV UR4, URZ ;  /* 0x000000ff00047c82 */ /* 0x000fe20008000000 */
[C---:B0-----:R-:W-:Y:S02]  /*0190*/  LEA R28, R5.reuse, R2, 0x18 ;  /* 0x00000002051c7211 */ /* 0x041fe400078ec0ff */
[----:B------:R-:W-:-:S03]  /*01a0*/  LEA R2, R5, R4, 0x18 ;  /* 0x0000000405027211 */ /* 0x000fc600078ec0ff */
[----:B------:R-:W-:Y:S02]  /*01b0*/  IMAD R28, R23, 0x50, R28 ;  /* 0x00000050171c7824 */ /* 0x000fe400078e021c */
[----:B------:R-:W-:-:S03]  /*01c0*/  IMAD R2, R21, 0x50, R2 ;  /* 0x0000005015027824 */ /* 0x000fc600078e0202 */
[----:B------:R-:W-:Y:S02]  /*01d0*/  LEA R27, R21, R28, 0x2 ;  /* 0x0000001c151b7211 */ /* 0x000fe400078e10ff */
[----:B------:R-:W-:Y:S01]  /*01e0*/  LEA R29, R23, R2, 0x2 ;  /* 0x00000002171d7211 */ /* 0x000fe200078e10ff */
[----:B------:R-:W-:Y:S06]  /*01f0*/  BRA.U !UP0, `(.L_x_1) ;  /* 0x0000000508b47547 */ /* 0x000fec000b800000 */
[----:B------:R-:W-:Y:S01]  /*0200*/  IADD3 R5, PT, PT, R23, 0x10, RZ ;  /* 0x0000001017057810 */ /* 0x000fe20007ffe0ff */
[----:B------:R-:W-:Y:S01]  /*0210*/  ULOP3.LUT UR4, UR5, 0x7fffffe, URZ, 0xc0, !UPT ;  /* 0x07fffffe05047892 */ /* 0x000fe2000f8ec0ff */
[----:B------:R-:W-:Y:S01]  /*0220*/  ISETP.GE.U32.AND P0, PT, R3, UR6, PT ;  /* 0x0000000603007c0c */ /* 0x000fe2000bf06070 */
[--C-:B------:R-:W-:Y:S01]  /*0230*/  IMAD R24, R23, UR6, R0.reuse ;  /* 0x0000000617187c24 */ /* 0x100fe2000f8e0200 */
[-C--:B------:R-:W-:Y:S01]  /*0240*/  IADD3 R22, PT, PT, R30, R21.reuse, RZ ;  /* 0x000000151e167210 */ /* 0x080fe20007ffe0ff */
[----:B------:R-:W-:Y:S01]  /*0250*/  IMAD R26, R5, UR6, R0 ;  /* 0x00000006051a7c24 */ /* 0x000fe2000f8e0200 */
[----:B------:R-:W-:Y:S01]  /*0260*/  MOV R15, RZ ;  /* 0x000000ff000f7202 */ /* 0x000fe20000000f00 */
[----:B------:R-:W0:Y:S01]  /*0270*/  LDCU UR7, c[0x0][0x398] ;  /* 0x00007300ff0777ac */ /* 0x000e220008000800 */
[----:B------:R-:W-:Y:S02]  /*0280*/  MOV R20, R21 ;  /* 0x0000001500147202 */ /* 0x000fe40000000f00 */
[----:B------:R-:W-:Y:S01]  /*0290*/  MOV R25, R23 ;  /* 0x0000001700197202 */ /* 0x000fe20000000f00 */
[----:B------:R-:W-:Y:S01]  /*02a0*/  UIADD3 UR4, UPT, UPT, -UR4, URZ, URZ ;  /* 0x000000ff04047290 */ /* 0x000fe2000fffe1ff */
[----:B------:R-:W-:-:S11]  /*02b0*/  UMOV UR8, 0x10 ;  /* 0x0000001000087882 */ /* 0x000fd60000000000 */
.L_x_2:
[----:B------:R-:W-:Y:S01]  /*02c0*/  VIMNMX R4, PT, PT, R0, R25, !PT ;  /* 0x0000001900047248 */ /* 0x000fe20007fe0100 */
[----:B0-----:R-:W-:Y:S01]  /*02d0*/  UMOV UR6, UR7 ;  /* 0x0000000700067c82 */ /* 0x001fe20008000000 */
[----:B------:R-:W-:Y:S01]  /*02e0*/  HFMA2 R34, -RZ, RZ, 0, 0 ;  /* 0x00000000ff227431 */ /* 0x000fe200000001ff */
[----:B------:R-:W-:Y:S02]  /*02f0*/  ISETP.GE.OR P1, PT, R20, UR6, P0 ;  /* 0x0000000614007c0c */ /* 0x000fe40008726670 */
[----:B------:R-:W-:Y:S02]  /*0300*/  ISETP.GE.AND P2, PT, R4, UR6, PT ;  /* 0x0000000604007c0c */ /* 0x000fe4000bf46270 */
[----:B------:R-:W-:-:S09]  /*0310*/  MOV R36, RZ ;  /* 0x000000ff00247202 */ /* 0x000fd20000000f00 */
[----:B------:R-:W0:Y:S08]  /*0320*/  @!P1 LDC.64 R6, c[0x0][0x380] ;  /* 0x0000e000ff069b82 */ /* 0x000e300000000a00 */
[----:B------:R-:W1:Y:S01]  /*0330*/  @!P2 LDC.64 R4, c[0x0][0x388] ;  /* 0x0000e200ff04ab82 */ /* 0x000e620000000a00 */
[----:B0-----:R-:W-:-:S05]  /*0340*/  @!P1 IMAD.WIDE.U32 R12, R22, 0x4, R6 ;  /* 0x00000004160c9825 */ /* 0x001fca00078e0006 */
[----:B------:R-:W2:Y:S01]  /*0350*/  @!P1 LDG.E R34, desc[UR10][R12.64] ;  /* 0x0000000a0c229981 */ /* 0x000ea2000c1e1900 */
[----:B-1----:R-:W-:-:S05]  /*0360*/  @!P2 IMAD.WIDE R32, R24, 0x4, R4 ;  /* 0x000000041820a825 */ /* 0x002fca00078e0204 */
[----:B------:R-:W3:Y:S04]  /*0370*/  @!P2 LDG.E R36, desc[UR10][R32.64] ;  /* 0x0000000a2024a981 */ /* 0x000ee8000c1e1900 */
[----:B--2---:R-:W-:Y:S04]  /*0380*/  STS [R27], R34 ;  /* 0x000000221b007388 */ /* 0x004fe80000000800 */
[----:B---3--:R-:W-:Y:S01]  /*0390*/  STS [R29], R36 ;  /* 0x000000241d007388 */ /* 0x008fe20000000800 */
[----:B------:R-:W-:Y:S06]  /*03a0*/  BAR.SYNC.DEFER_BLOCKING 0x0 ;  /* 0x0000000000007b1d */ /* 0x000fec0000010000 */
[----:B------:R-:W-:Y:S04]  /*03b0*/  LDS.128 R4, [R28] ;  /* 0x000000001c047984 */ /* 0x000fe80000000c00 */
[----:B------:R-:W0:Y:S04]  /*03c0*/  LDS.128 R8, [R2] ;  /* 0x0000000002087984 */ /* 0x000e280000000c00 */
[----:B------:R-:W-:Y:S01]  /*03d0*/  LDS.128 R16, [R28+0x10] ;  /* 0x000010001c107984 */ /* 0x000fe20000000c00 */
[----:B0-----:R-:W-:-:S03]  /*03e0*/  FFMA R4, R4, R8, R15 ;  /* 0x0000000804047223 */ /* 0x001fc6000000000f */
[----:B------:R-:W0:Y:S01]  /*03f0*/  LDS.128 R12, [R2+0x10] ;  /* 0x00001000020c7984 */ /* 0x000e220000000c00 */
[----:B------:R-:W-:-:S04]  /*0400*/  FFMA R5, R5, R9, R4 ;  /* 0x0000000905057223 */ /* 0x000fc80000000004 */
[----:B------:R-:W-:-:S04]  /*0410*/  FFMA R6, R6, R10, R5 ;  /* 0x0000000a06067223 */ /* 0x000fc80000000005 */
[----:B------:R-:W-:Y:S02]  /*0420*/  FFMA R7, R7, R11, R6 ;  /* 0x0000000b07077223 */ /* 0x000fe40000000006 */
[----:B------:R-:W-:Y:S02]  /*0430*/  LDS.128 R8, [R28+0x20] ;  /* 0x000020001c087984 */ /* 0x000fe40000000c00 */
[----:B0-----:R-:W-:Y:S02]  /*0440*/  FFMA R12, R16, R12, R7 ;  /* 0x0000000c100c7223 */ /* 0x001fe40000000007 */
[----:B------:R-:W0:Y:S02]  /*0450*/  LDS.128 R4, [R2+0x20] ;  /* 0x0000200002047984 */ /* 0x000e240000000c00 */
[----:B------:R-:W-:Y:S01]  /*0460*/  FFMA R13, R17, R13, R12 ;  /* 0x0000000d110d7223 */ /* 0x000fe2000000000c */
[----:B------:R-:W-:-:S04]  /*0470*/  IADD3 R12, PT, PT, R20, 0x10, RZ ;  /* 0x00000010140c7810 */ /* 0x000fc80007ffe0ff */
[----:B------:R-:W-:Y:S01]  /*0480*/  ISETP.GE.OR P1, PT, R12, UR6, P0 ;  /* 0x000000060c007c0c */ /* 0x000fe20008726670 */
[----:B------:R-:W-:-:S12]  /*0490*/  FFMA R14, R18, R14, R13 ;  /* 0x0000000e120e7223 */ /* 0x000fd8000000000d */
[----:B------:R-:W1:Y:S01]  /*04a0*/  @!P1 LDC.64 R12, c[0x0][0x380] ;  /* 0x0000e000ff0c9b82 */ /* 0x000e620000000a00 */
[----:B------:R-:W-:Y:S01]  /*04b0*/  VOTEU.ALL UP0, P1 ;  /* 0x0000000000ff7886 */ /* 0x000fe20000800000 */
[----:B------:R-:W-:Y:S02]  /*04c0*/  FFMA R15, R19, R15, R14 ;  /* 0x0000000f130f7223 */ /* 0x000fe4000000000e */
[----:B------:R-:W-:Y:S02]  /*04d0*/  LDS.128 R16, [R2+0x30] ;  /* 0x0000300002107984 */ /* 0x000fe40000000c00 */
[----:B------:R-:W-:Y:S01]  /*04e0*/  @!UP0 UIADD3 UR9, UPT, UPT, UR8, -0x10, URZ ;  /* 0xfffffff008098890 */ /* 0x000fe2000fffe0ff */
[----:B0-----:R-:W-:-:S05]  /*04f0*/  FFMA R4, R8, R4, R15 ;  /* 0x0000000408047223 */ /* 0x001fca000000000f */
[----:B------:R-:W-:Y:S01]  /*0500*/  @!P1 IADD3 R8, P2, P3, R30, UR9, R21 ;  /* 0x000000091e089c10 */ /* 0x000fe2000fb5e015 */
[----:B------:R-:W-:-:S03]  /*0510*/  FFMA R5, R9, R5, R4 ;  /* 0x0000000509057223 */ /* 0x000fc60000000004 */
[----:B------:R-:W-:Y:S02]  /*0520*/  @!P1 IADD3.X R4, PT, PT, RZ, RZ, RZ, P2, P3 ;  /* 0x000000ffff049210 */ /* 0x000fe400017e64ff */
[----:B-1----:R-:W-:-:S04]  /*0530*/  @!P1 LEA R32, P2, R8, R12, 0x2 ;  /* 0x0000000c08209211 */ /* 0x002fc800078410ff */
[----:B------:R-:W-:Y:S02]  /*0540*/  @!P1 LEA.HI.X R33, R8, R13, R4, 0x2, P2 ;  /* 0x0000000d08219211 */ /* 0x000fe400010f1404 */
[----:B------:R-:W0:Y:S01]  /*0550*/  LDS.128 R12, [R28+0x30] ;  /* 0x000030001c0c7984 */ /* 0x000e220000000c00 */
[----:B------:R-:W-:-:S04]  /*0560*/  VIADDMNMX R4, R25, 0x10, R0, !PT ;  /* 0x0000001019047846 */ /* 0x000fc80007800100 */
[----:B------:R-:W-:Y:S01]  /*0570*/  ISETP.GE.AND P2, PT, R4, UR6, PT ;  /* 0x0000000604007c0c */ /* 0x000fe2000bf46270 */
[----:B------:R-:W-:-:S12]  /*0580*/  FFMA R6, R10, R6, R5 ;  /* 0x000000060a067223 */ /* 0x000fd80000000005 */
[----:B------:R-:W1:Y:S01]  /*0590*/  @!P2 LDC.64 R4, c[0x0][0x388] ;  /* 0x0000e200ff04ab82 */ /* 0x000e620000000a00 */
[----:B------:R-:W-:-:S07]  /*05a0*/  FFMA R7, R11, R7, R6 ;  /* 0x000000070b077223 */ /* 0x000fce0000000006 */
[----:B------:R-:W-:Y:S01]  /*05b0*/  BAR.SYNC.DEFER_BLOCKING 0x0 ;  /* 0x0000000000007b1d */ /* 0x000fe20000010000 */
[----:B------:R-:W-:Y:S01]  /*05c0*/  MOV R36, RZ ;  /* 0x000000ff00247202 */ /* 0x000fe20000000f00 */
[----:B0-----:R-:W-:Y:S01]  /*05d0*/  FFMA R12, R12, R16, R7 ;  /* 0x000000100c0c7223 */ /* 0x001fe20000000007 */
[----:B------:R-:W-:Y:S02]  /*05e0*/  HFMA2 R16, -RZ, RZ, 0, 0 ;  /* 0x00000000ff107431 */ /* 0x000fe400000001ff */
[----:B-1----:R-:W-:-:S05]  /*05f0*/  @!P2 IMAD.WIDE R34, R26, 0x4, R4 ;  /* 0x000000041a22a825 */ /* 0x002fca00078e0204 */
[----:B------:R-:W2:Y:S04]  /*0600*/  @!P2 LDG.E R36, desc[UR10][R34.64] ;  /* 0x0000000a2224a981 */ /* 0x000ea8000c1e1900 */
[----:B------:R-:W3:Y:S01]  /*0610*/  @!P1 LDG.E R16, desc[UR10][R32.64+0x40] ;  /* 0x0000400a20109981 */ /* 0x000ee2000c1e1900 */
[----:B------:R-:W-:-:S04]  /*0620*/  FFMA R13, R13, R17, R12 ;  /* 0x000000110d0d7223 */ /* 0x000fc8000000000c */
[----:B------:R-:W-:-:S04]  /*0630*/  FFMA R14, R14, R18, R13 ;  /* 0x000000120e0e7223 */ /* 0x000fc8000000000d */
[----:B------:R-:W-:Y:S01]  /*0640*/  FFMA R15, R15, R19, R14 ;  /* 0x000000130f0f7223 */ /* 0x000fe2000000000e */
[----:B------:R-:W-:-:S04]  /*0650*/  UIADD3 UR4, UPT, UPT, UR4, 0x2, URZ ;  /* 0x0000000204047890 */ /* 0x000fc8000fffe0ff */
[----:B------:R-:W-:Y:S01]  /*0660*/  UISETP.NE.AND UP0, UPT, UR4, URZ, UPT ;  /* 0x000000ff0400728c */ /* 0x000fe2000bf05270 */
[----:B------:R-:W-:Y:S02]  /*0670*/  IADD3 R25, PT, PT, R25, 0x20, RZ ;  /* 0x0000002019197810 */ /* 0x000fe40007ffe0ff */
[----:B------:R-:W-:Y:S02]  /*0680*/  IADD3 R20, PT, PT, R20, 0x20, RZ ;  /* 0x0000002014147810 */ /* 0x000fe40007ffe0ff */
[----:B------:R-:W-:Y:S01]  /*0690*/  IADD3 R22, PT, PT, R22, 0x20, RZ ;  /* 0x0000002016167810 */ /* 0x000fe20007ffe0ff */
[----:B------:R-:W-:Y:S01]  /*06a0*/  UIADD3 UR8, UPT, UPT, UR8, 0x20, URZ ;  /* 0x0000002008087890 */ /* 0x000fe2000fffe0ff */
[----:B---3--:R-:W-:Y:S04]  /*06b0*/  STS [R27], R16 ;  /* 0x000000101b007388 */ /* 0x008fe80000000800 */
[----:B--2---:R-:W-:Y:S01]  /*06c0*/  STS [R29], R36 ;  /* 0x000000241d007388 */ /* 0x004fe20000000800 */
        /* <DEDUP_REMOVED lines=20> */
[----:B------:R-:W-:Y:S01]  /*0810*/  FFMA R7, R11, R7, R6 ;  /* 0x000000070b077223 */ /* 0x000fe20000000006 */
[----:B------:R-:W-:-:S04]  /*0820*/  MOV R5, UR6 ;  /* 0x0000000600057c02 */ /* 0x000fc80008000f00 */
[C---:B------:R-:W-:Y:S02]  /*0830*/  LEA R24, R5.reuse, R24, 0x5 ;  /* 0x0000001805187211 */ /* 0x040fe400078e28ff */
[----:B------:R-:W-:Y:S01]  /*0840*/  LEA R26, R5, R26, 0x5 ;  /* 0x0000001a051a7211 */ /* 0x000fe200078e28ff */
[----:B0-----:R-:W-:-:S04]  /*0850*/  FFMA R12, R12, R16, R7 ;  /* 0x000000100c0c7223 */ /* 0x001fc80000000007 */
[----:B------:R-:W-:-:S04]  /*0860*/  FFMA R13, R13, R17, R12 ;  /* 0x000000110d0d7223 */ /* 0x000fc8000000000c */
[----:B------:R-:W-:-:S04]  /*0870*/  FFMA R14, R14, R18, R13 ;  /* 0x000000120e0e7223 */ /* 0x000fc8000000000d */
[----:B------:R-:W-:Y:S01]  /*0880*/  FFMA R15, R15, R19, R14 ;  /* 0x000000130f0f7223 */ /* 0x000fe2000000000e */
[----:B------:R-:W-:Y:S06]  /*0890*/  BAR.SYNC.DEFER_BLOCKING 0x0 ;  /* 0x0000000000007b1d */ /* 0x000fec0000010000 */
[----:B------:R-:W-:Y:S05]  /*08a0*/  BRA.U UP0, `(.L_x_2) ;  /* 0xfffffff900847547 */ /* 0x000fea000b83ffff */
[----:B------:R-:W-:-:S04]  /*08b0*/  USHF.L.U32 UR4, UR5, 0x4, URZ ;  /* 0x0000000405047899 */ /* 0x000fc800080006ff */
[----:B------:R-:W-:-:S12]  /*08c0*/  ULOP3.LUT UR4, UR4, 0x7fffffe0, URZ, 0xc0, !UPT ;  /* 0x7fffffe004047892 */ /* 0x000fd8000f8ec0ff */
.L_x_1:
[----:B------:R-:W-:-:S04]  /*08d0*/  ULOP3.LUT UR5, UR5, 0x1, URZ, 0xc0, !UPT ;  /* 0x0000000105057892 */ /* 0x000fc8000f8ec0ff */
[----:B------:R-:W-:-:S09]  /*08e0*/  UISETP.NE.U32.AND UP0, UPT, UR5, 0x1, UPT ;  /* 0x000000010500788c */ /* 0x000fd2000bf05070 */
[----:B------:R-:W-:Y:S05]  /*08f0*/  BRA.U UP0, `(.L_x_0) ;  /* 0x0000000100b07547 */ /* 0x000fea000b800000 */
[----:B------:R-:W-:Y:S02]  /*0900*/  IADD3 R7, PT, PT, R21, UR4, RZ ;  /* 0x0000000415077c10 */ /* 0x000fe4000fffe0ff */
[----:B------:R-:W-:Y:S02]  /*0910*/  IADD3 R17, PT, PT, R23, UR4, RZ ;  /* 0x0000000417117c10 */ /* 0x000fe4000fffe0ff */
[----:B------:R-:W-:Y:S02]  /*0920*/  ISETP.GE.AND P0, PT, R7, UR6, PT ;  /* 0x0000000607007c0c */ /* 0x000fe4000bf06270 */
[----:B------:R-:W-:Y:S02]  /*0930*/  VIMNMX R4, PT, PT, R0, R17, !PT ;  /* 0x0000001100047248 */ /* 0x000fe40007fe0100 */
[----:B------:R-:W-:Y:S02]  /*0940*/  ISETP.GE.U32.OR P0, PT, R3, UR6, P0 ;  /* 0x0000000603007c0c */ /* 0x000fe40008706470 */
[----:B------:R-:W-:-:S02]  /*0950*/  ISETP.GE.AND P1, PT, R4, UR6, PT ;  /* 0x0000000604007c0c */ /* 0x000fc4000bf26270 */
[----:B------:R-:W-:-:S09]  /*0960*/  MOV R32, RZ ;  /* 0x000000ff00207202 */ /* 0x000fd20000000f00 */
[----:B------:R-:W0:Y:S01]  /*0970*/  @!P0 LDC.64 R12, c[0x0][0x380] ;  /* 0x0000e000ff0c8b82 */ /* 0x000e220000000a00 */
[----:B------:R-:W-:Y:S01]  /*0980*/  @!P0 IADD3 R7, PT, PT, R30, R7, RZ ;  /* 0x000000071e078210 */ /* 0x000fe20007ffe0ff */
[----:B------:R-:W-:Y:S02]  /*0990*/  HFMA2 R30, -RZ, RZ, 0, 0 ;  /* 0x00000000ff1e7431 */ /* 0x000fe400000001ff */
[----:B------:R-:W-:-:S04]  /*09a0*/  @!P1 IMAD R17, R17, UR6, R0 ;  /* 0x0000000611119c24 */ /* 0x000fc8000f8e0200 */
        /* <DEDUP_REMOVED lines=10> */
[----:B------:R-:W-:Y:S04]  /*0a50*/  LDS.128 R4, [R28+0x10] ;  /* 0x000010001c047984 */ /* 0x000fe80000000c00 */
[----:B------:R-:W1:Y:S04]  /*0a60*/  LDS.128 R8, [R2+0x10] ;  /* 0x0000100002087984 */ /* 0x000e680000000c00 */
[----:B------:R-:W-:Y:S01]  /*0a70*/  LDS.128 R16, [R2+0x20] ;  /* 0x0000200002107984 */ /* 0x000fe20000000c00 */
[----:B0-----:R-:W-:-:S03]  /*0a80*/  FFMA R20, R20, R24, R15 ;  /* 0x0000001814147223 */ /* 0x001fc6000000000f */
[----:B------:R-:W0:Y:S01]  /*0a90*/  LDS.128 R12, [R28+0x20] ;  /* 0x000020001c0c7984 */ /* 0x000e220000000c00 */
[----:B------:R-:W-:-:S04]  /*0aa0*/  FFMA R21, R21, R25, R20 ;  /* 0x0000001915157223 */ /* 0x000fc80000000014 */
[----:B------:R-:W-:-:S04]  /*0ab0*/  FFMA R22, R22, R26, R21 ;  /* 0x0000001a16167223 */ /* 0x000fc80000000015 */
[----:B------:R-:W-:Y:S02]  /*0ac0*/  FFMA R23, R23, R27, R22 ;  /* 0x0000001b17177223 */ /* 0x000fe40000000016 */
[----:B------:R-:W-:Y:S02]  /*0ad0*/  LDS.128 R24, [R2+0x30] ;  /* 0x0000300002187984 */ /* 0x000fe40000000c00 */
[----:B-1----:R-:W-:Y:S02]  /*0ae0*/  FFMA R4, R4, R8, R23 ;  /* 0x0000000804047223 */ /* 0x002fe40000000017 */
[----:B------:R-:W1:Y:S02]  /*0af0*/  LDS.128 R20, [R28+0x30] ;  /* 0x000030001c147984 */ /* 0x000e640000000c00 */
[----:B------:R-:W-:-:S04]  /*0b00*/  FFMA R5, R5, R9, R4 ;  /* 0x0000000905057223 */ /* 0x000fc80000000004 */
[----:B------:R-:W-:-:S04]  /*0b10*/  FFMA R6, R6, R10, R5 ;  /* 0x0000000a06067223 */ /* 0x000fc80000000005 */
[----:B------:R-:W-:-:S04]  /*0b20*/  FFMA R7, R7, R11, R6 ;  /* 0x0000000b07077223 */ /* 0x000fc80000000006 */
[----:B0-----:R-:W-:-:S04]  /*0b30*/  FFMA R12, R12, R16, R7 ;  /* 0x000000100c0c7223 */ /* 0x001fc80000000007 */
[----:B------:R-:W-:-:S04]  /*0b40*/  FFMA R13, R13, R17, R12 ;  /* 0x000000110d0d7223 */ /* 0x000fc8000000000c */
[----:B------:R-:W-:-:S04]  /*0b50*/  FFMA R14, R14, R18, R13 ;  /* 0x000000120e0e7223 */ /* 0x000fc8000000000d */
[----:B------:R-:W-:-:S04]  /*0b60*/  FFMA R15, R15, R19, R14 ;  /* 0x000000130f0f7223 */ /* 0x000fc8000000000e */
[----:B-1----:R-:W-:-:S04]  /*0b70*/  FFMA R20, R20, R24, R15 ;  /* 0x0000001814147223 */ /* 0x002fc8000000000f */
[----:B------:R-:W-:-:S04]  /*0b80*/  FFMA R21, R21, R25, R20 ;  /* 0x0000001915157223 */ /* 0x000fc80000000014 */
[----:B------:R-:W-:-:S04]  /*0b90*/  FFMA R22, R22, R26, R21 ;  /* 0x0000001a16167223 */ /* 0x000fc80000000015 */
[----:B------:R-:W-:Y:S01]  /*0ba0*/  FFMA R15, R23, R27, R22 ;  /* 0x0000001b170f7223 */ /* 0x000fe20000000016 */
[----:B------:R-:W-:Y:S06]  /*0bb0*/  BAR.SYNC.DEFER_BLOCKING 0x0 ;  /* 0x0000000000007b1d */ /* 0x000fec0000010000 */
.L_x_0:
[----:B------:R-:W-:-:S04]  /*0bc0*/  VIMNMX R2, PT, PT, R3, R0, !PT ;  /* 0x0000000003027248 */ /* 0x000fc80007fe0100 */
[----:B------:R-:W-:-:S13]  /*0bd0*/  ISETP.GE.AND P0, PT, R2, UR6, PT ;  /* 0x0000000602007c0c */ /* 0x000fda000bf06270 */
[----:B------:R-:W-:Y:S05]  /*0be0*/  @P0 EXIT ;  /* 0x000000000000094d */ /* 0x000fea0003800000 */
[----:B------:R-:W0:Y:S01]  /*0bf0*/  LDC.64 R4, c[0x0][0x390] ;  /* 0x0000e400ff047b82 */ /* 0x000e220000000a00 */
[----:B------:R-:W-:-:S04]  /*0c00*/  IMAD R3, R3, UR6, R0 ;  /* 0x0000000603037c24 */ /* 0x000fc8000f8e0200 */
[----:B0-----:R-:W-:-:S05]  /*0c10*/  IMAD.WIDE R2, R3, 0x4, R4 ;  /* 0x0000000403027825 */ /* 0x001fca00078e0204 */
[----:B------:R-:W-:Y:S01]  /*0c20*/  STG.E desc[UR10][R2.64], R15 ;  /* 0x0000000f02007986 */ /* 0x000fe2000c10190a */
[----:B------:R-:W-:Y:S05]  /*0c30*/  EXIT ;  /* 0x000000000000794d */ /* 0x000fea0003800000 */
.L_x_3:
[----:B------:R-:W-:-:S00]  /*0c40*/  BRA `(.L_x_3) ;  /* 0xfffffffc00fc7947 */ /* 0x000fc0000383ffff */
[----:B------:R-:W-:-:S00]  /*0c50*/  NOP ;  /* 0x0000000000007918 */ /* 0x000fc00000000000 */
        /* <DEDUP_REMOVED lines=10> */
.L_x_4:


//--------------------- .nv.shared._Z9matmul_cuPKfS0_Pfi --------------------------
	.section	.nv.shared._Z9matmul_cuPKfS0_Pfi,"aw",@nobits
	.sectionflags	@""
	.align	4
.nv.shared._Z9matmul_cuPKfS0_Pfi:
	.zero		3584


//--------------------- .nv.shared.reserved.0     --------------------------
	.section	.nv.shared.reserved.0,"aw",@nobits
	.weak		__nv_reservedSMEM_offset_0_alias
	.size		__nv_reservedSMEM_offset_0_alias, 0, 64
	.other		__nv_reservedSMEM_offset_0_alias,@"STO_CUDA_RESERVED_SHARED STV_DEFAULT"
__nv_reservedSMEM_offset_0_alias:
	.zero		0
	.zero		64


//--------------------- .nv.constant0._Z9matmul_cuPKfS0_Pfi --------------------------
	.section	.nv.constant0._Z9matmul_cuPKfS0_Pfi,"a",@progbits
	.sectionflags	@""
	.align	4
.nv.constant0._Z9matmul_cuPKfS0_Pfi:
	.zero		924


//--------------------- SYMBOLS --------------------------

	.type		.nv.reservedSmem.offset0,@object
	.size		.nv.reservedSmem.offset0,0x4
	.type		.nv.reservedSmem.cap,@object
	.size		.nv.reservedSmem.cap,0x4
